//
// Generated by NVIDIA NVVM Compiler
//
// Compiler Build ID: CL-36424714
// Cuda compilation tools, release 13.0, V13.0.88
// Based on NVVM 20.0.0
//

.version 9.0
.target sm_100
.address_size 64

	// .globl	_Z13scalarProdGPUPfS_S_ii
// _ZZ13scalarProdGPUPfS_S_iiE11accumResult has been demoted

.visible .entry _Z13scalarProdGPUPfS_S_ii(
	.param .u64 .ptr .align 1 _Z13scalarProdGPUPfS_S_ii_param_0,
	.param .u64 .ptr .align 1 _Z13scalarProdGPUPfS_S_ii_param_1,
	.param .u64 .ptr .align 1 _Z13scalarProdGPUPfS_S_ii_param_2,
	.param .u32 _Z13scalarProdGPUPfS_S_ii_param_3,
	.param .u32 _Z13scalarProdGPUPfS_S_ii_param_4
)
{
	.reg .pred 	%p<34>;
	.reg .b32 	%r<118>;
	.reg .b32 	%f<147>;
	.reg .b64 	%rd<24>;
	// demoted variable
	.shared .align 4 .b8 _ZZ13scalarProdGPUPfS_S_iiE11accumResult[4096];
	ld.param.u64 	%rd8, [_Z13scalarProdGPUPfS_S_ii_param_1];
	ld.param.u64 	%rd9, [_Z13scalarProdGPUPfS_S_ii_param_2];
	ld.param.u32 	%r51, [_Z13scalarProdGPUPfS_S_ii_param_3];
	ld.param.u32 	%r52, [_Z13scalarProdGPUPfS_S_ii_param_4];
	cvta.to.global.u64 	%rd1, %rd9;
	cvta.to.global.u64 	%rd2, %rd8;
	mov.u32 	%r1, %ctaid.x;
	setp.ge.s32 	%p1, %r1, %r51;
	@%p1 bra 	$L__BB0_50;
	mov.u32 	%r2, %tid.x;
	mov.u32 	%r3, %ntid.x;
	mov.u32 	%r4, %nctaid.x;
	add.s64 	%rd3, %rd2, 32768;
	add.s64 	%rd4, %rd1, 32768;
	mov.b32 	%r100, 0;
	mov.u32 	%r101, %r1;
$L__BB0_2:
	mad.lo.s32 	%r55, %r100, %r4, %r1;
	shl.b32 	%r56, %r55, 8;
	shr.s32 	%r57, %r56, 8;
	shl.b32 	%r58, %r52, 8;
	shr.s32 	%r59, %r58, 8;
	mul.lo.s32 	%r7, %r59, %r57;
	add.s32 	%r8, %r52, %r7;
	mov.b32 	%r102, 0;
	mov.u32 	%r103, %r2;
$L__BB0_3:
	mad.lo.s32 	%r12, %r3, %r102, %r7;
	add.s32 	%r106, %r12, %r2;
	add.s32 	%r60, %r106, 1024;
	max.s32 	%r11, %r60, %r8;
	not.b32 	%r61, %r2;
	sub.s32 	%r62, %r61, %r12;
	add.s32 	%r13, %r11, %r62;
	shr.u32 	%r63, %r13, 10;
	add.s32 	%r14, %r63, 1;
	setp.ge.s32 	%p2, %r103, %r52;
	mov.f32 	%f146, 0f00000000;
	@%p2 bra 	$L__BB0_17;
	setp.lt.u32 	%p3, %r13, 15360;
	mov.f32 	%f146, 0f00000000;
	@%p3 bra 	$L__BB0_7;
	add.s32 	%r65, %r61, %r11;
	sub.s32 	%r66, %r65, %r12;
	shr.u32 	%r67, %r66, 10;
	add.s32 	%r68, %r67, 1;
	and.b32  	%r69, %r68, 8388592;
	neg.s32 	%r104, %r69;
	mov.f32 	%f146, 0f00000000;
$L__BB0_6:
	.pragma "nounroll";
	mul.wide.s32 	%rd10, %r106, 4;
	add.s64 	%rd11, %rd3, %rd10;
	add.s64 	%rd12, %rd4, %rd10;
	ld.global.f32 	%f19, [%rd11+-32768];
	ld.global.f32 	%f20, [%rd12+-32768];
	fma.rn.f32 	%f21, %f19, %f20, %f146;
	ld.global.f32 	%f22, [%rd11+-28672];
	ld.global.f32 	%f23, [%rd12+-28672];
	fma.rn.f32 	%f24, %f22, %f23, %f21;
	ld.global.f32 	%f25, [%rd11+-24576];
	ld.global.f32 	%f26, [%rd12+-24576];
	fma.rn.f32 	%f27, %f25, %f26, %f24;
	ld.global.f32 	%f28, [%rd11+-20480];
	ld.global.f32 	%f29, [%rd12+-20480];
	fma.rn.f32 	%f30, %f28, %f29, %f27;
	ld.global.f32 	%f31, [%rd11+-16384];
	ld.global.f32 	%f32, [%rd12+-16384];
	fma.rn.f32 	%f33, %f31, %f32, %f30;
	ld.global.f32 	%f34, [%rd11+-12288];
	ld.global.f32 	%f35, [%rd12+-12288];
	fma.rn.f32 	%f36, %f34, %f35, %f33;
	ld.global.f32 	%f37, [%rd11+-8192];
	ld.global.f32 	%f38, [%rd12+-8192];
	fma.rn.f32 	%f39, %f37, %f38, %f36;
	ld.global.f32 	%f40, [%rd11+-4096];
	ld.global.f32 	%f41, [%rd12+-4096];
	fma.rn.f32 	%f42, %f40, %f41, %f39;
	ld.global.f32 	%f43, [%rd11];
	ld.global.f32 	%f44, [%rd12];
	fma.rn.f32 	%f45, %f43, %f44, %f42;
	ld.global.f32 	%f46, [%rd11+4096];
	ld.global.f32 	%f47, [%rd12+4096];
	fma.rn.f32 	%f48, %f46, %f47, %f45;
	ld.global.f32 	%f49, [%rd11+8192];
	ld.global.f32 	%f50, [%rd12+8192];
	fma.rn.f32 	%f51, %f49, %f50, %f48;
	ld.global.f32 	%f52, [%rd11+12288];
	ld.global.f32 	%f53, [%rd12+12288];
	fma.rn.f32 	%f54, %f52, %f53, %f51;
	ld.global.f32 	%f55, [%rd11+16384];
	ld.global.f32 	%f56, [%rd12+16384];
	fma.rn.f32 	%f57, %f55, %f56, %f54;
	ld.global.f32 	%f58, [%rd11+20480];
	ld.global.f32 	%f59, [%rd12+20480];
	fma.rn.f32 	%f60, %f58, %f59, %f57;
	ld.global.f32 	%f61, [%rd11+24576];
	ld.global.f32 	%f62, [%rd12+24576];
	fma.rn.f32 	%f63, %f61, %f62, %f60;
	ld.global.f32 	%f64, [%rd11+28672];
	ld.global.f32 	%f65, [%rd12+28672];
	fma.rn.f32 	%f146, %f64, %f65, %f63;
	add.s32 	%r106, %r106, 16384;
	add.s32 	%r104, %r104, 16;
	setp.ne.s32 	%p4, %r104, 0;
	@%p4 bra 	$L__BB0_6;
$L__BB0_7:
	and.b32  	%r22, %r14, 15;
	setp.eq.s32 	%p5, %r22, 0;
	@%p5 bra 	$L__BB0_17;
	setp.lt.u32 	%p6, %r22, 8;
	@%p6 bra 	$L__BB0_10;
	mul.wide.s32 	%rd13, %r106, 4;
	add.s64 	%rd14, %rd2, %rd13;
	ld.global.f32 	%f67, [%rd14];
	add.s64 	%rd15, %rd1, %rd13;
	ld.global.f32 	%f68, [%rd15];
	fma.rn.f32 	%f69, %f67, %f68, %f146;
	ld.global.f32 	%f70, [%rd14+4096];
	ld.global.f32 	%f71, [%rd15+4096];
	fma.rn.f32 	%f72, %f70, %f71, %f69;
	ld.global.f32 	%f73, [%rd14+8192];
	ld.global.f32 	%f74, [%rd15+8192];
	fma.rn.f32 	%f75, %f73, %f74, %f72;
	ld.global.f32 	%f76, [%rd14+12288];
	ld.global.f32 	%f77, [%rd15+12288];
	fma.rn.f32 	%f78, %f76, %f77, %f75;
	ld.global.f32 	%f79, [%rd14+16384];
	ld.global.f32 	%f80, [%rd15+16384];
	fma.rn.f32 	%f81, %f79, %f80, %f78;
	ld.global.f32 	%f82, [%rd14+20480];
	ld.global.f32 	%f83, [%rd15+20480];
	fma.rn.f32 	%f84, %f82, %f83, %f81;
	ld.global.f32 	%f85, [%rd14+24576];
	ld.global.f32 	%f86, [%rd15+24576];
	fma.rn.f32 	%f87, %f85, %f86, %f84;
	ld.global.f32 	%f88, [%rd14+28672];
	ld.global.f32 	%f89, [%rd15+28672];
	fma.rn.f32 	%f146, %f88, %f89, %f87;
	add.s32 	%r106, %r106, 8192;
$L__BB0_10:
	and.b32  	%r25, %r14, 7;
	setp.eq.s32 	%p7, %r25, 0;
	@%p7 bra 	$L__BB0_17;
	and.b32  	%r26, %r14, 3;
	setp.lt.u32 	%p8, %r25, 4;
	@%p8 bra 	$L__BB0_13;
	mul.wide.s32 	%rd16, %r106, 4;
	add.s64 	%rd17, %rd2, %rd16;
	ld.global.f32 	%f91, [%rd17];
	add.s64 	%rd18, %rd1, %rd16;
	ld.global.f32 	%f92, [%rd18];
	fma.rn.f32 	%f93, %f91, %f92, %f146;
	ld.global.f32 	%f94, [%rd17+4096];
	ld.global.f32 	%f95, [%rd18+4096];
	fma.rn.f32 	%f96, %f94, %f95, %f93;
	ld.global.f32 	%f97, [%rd17+8192];
	ld.global.f32 	%f98, [%rd18+8192];
	fma.rn.f32 	%f99, %f97, %f98, %f96;
	ld.global.f32 	%f100, [%rd17+12288];
	ld.global.f32 	%f101, [%rd18+12288];
	fma.rn.f32 	%f146, %f100, %f101, %f99;
	add.s32 	%r106, %r106, 4096;
$L__BB0_13:
	setp.eq.s32 	%p9, %r26, 0;
	@%p9 bra 	$L__BB0_17;
	mul.wide.s32 	%rd19, %r106, 4;
	add.s64 	%rd5, %rd2, %rd19;
	ld.global.f32 	%f102, [%rd5];
	add.s64 	%rd6, %rd1, %rd19;
	ld.global.f32 	%f103, [%rd6];
	fma.rn.f32 	%f146, %f102, %f103, %f146;
	setp.eq.s32 	%p10, %r26, 1;
	@%p10 bra 	$L__BB0_17;
	ld.global.f32 	%f104, [%rd5+4096];
	ld.global.f32 	%f105, [%rd6+4096];
	fma.rn.f32 	%f146, %f104, %f105, %f146;
	setp.eq.s32 	%p11, %r26, 2;
	@%p11 bra 	$L__BB0_17;
	ld.global.f32 	%f106, [%rd5+8192];
	ld.global.f32 	%f107, [%rd6+8192];
	fma.rn.f32 	%f146, %f106, %f107, %f146;
$L__BB0_17:
	shl.b32 	%r70, %r103, 2;
	mov.u32 	%r71, _ZZ13scalarProdGPUPfS_S_iiE11accumResult;
	add.s32 	%r72, %r71, %r70;
	st.shared.f32 	[%r72], %f146;
	add.s32 	%r103, %r103, %r3;
	setp.lt.u32 	%p12, %r103, 1024;
	add.s32 	%r102, %r102, 1;
	@%p12 bra 	$L__BB0_3;
	setp.gt.u32 	%p13, %r2, 511;
	bar.sync 	0;
	@%p13 bra 	$L__BB0_21;
	mov.u32 	%r109, %r2;
$L__BB0_20:
	shl.b32 	%r73, %r109, 2;
	add.s32 	%r75, %r71, %r73;
	ld.shared.f32 	%f108, [%r75+2048];
	ld.shared.f32 	%f109, [%r75];
	add.f32 	%f110, %f108, %f109;
	st.shared.f32 	[%r75], %f110;
	add.s32 	%r109, %r109, %r3;
	setp.lt.u32 	%p14, %r109, 512;
	@%p14 bra 	$L__BB0_20;
$L__BB0_21:
	setp.gt.u32 	%p15, %r2, 255;
	bar.sync 	0;
	@%p15 bra 	$L__BB0_24;
	mov.u32 	%r110, %r2;
$L__BB0_23:
	shl.b32 	%r76, %r110, 2;
	add.s32 	%r78, %r71, %r76;
	ld.shared.f32 	%f111, [%r78+1024];
	ld.shared.f32 	%f112, [%r78];
	add.f32 	%f113, %f111, %f112;
	st.shared.f32 	[%r78], %f113;
	add.s32 	%r110, %r110, %r3;
	setp.lt.u32 	%p16, %r110, 256;
	@%p16 bra 	$L__BB0_23;
$L__BB0_24:
	setp.gt.u32 	%p17, %r2, 127;
	bar.sync 	0;
	@%p17 bra 	$L__BB0_27;
	mov.u32 	%r111, %r2;
$L__BB0_26:
	shl.b32 	%r79, %r111, 2;
	add.s32 	%r81, %r71, %r79;
	ld.shared.f32 	%f114, [%r81+512];
	ld.shared.f32 	%f115, [%r81];
	add.f32 	%f116, %f114, %f115;
	st.shared.f32 	[%r81], %f116;
	add.s32 	%r111, %r111, %r3;
	setp.lt.u32 	%p18, %r111, 128;
	@%p18 bra 	$L__BB0_26;
$L__BB0_27:
	setp.gt.u32 	%p19, %r2, 63;
	bar.sync 	0;
	@%p19 bra 	$L__BB0_30;
	mov.u32 	%r112, %r2;
$L__BB0_29:
	shl.b32 	%r82, %r112, 2;
	add.s32 	%r84, %r71, %r82;
	ld.shared.f32 	%f117, [%r84+256];
	ld.shared.f32 	%f118, [%r84];
	add.f32 	%f119, %f117, %f118;
	st.shared.f32 	[%r84], %f119;
	add.s32 	%r112, %r112, %r3;
	setp.lt.u32 	%p20, %r112, 64;
	@%p20 bra 	$L__BB0_29;
$L__BB0_30:
	setp.gt.u32 	%p21, %r2, 31;
	bar.sync 	0;
	@%p21 bra 	$L__BB0_33;
	mov.u32 	%r113, %r2;
$L__BB0_32:
	shl.b32 	%r85, %r113, 2;
	add.s32 	%r87, %r71, %r85;
	ld.shared.f32 	%f120, [%r87+128];
	ld.shared.f32 	%f121, [%r87];
	add.f32 	%f122, %f120, %f121;
	st.shared.f32 	[%r87], %f122;
	add.s32 	%r113, %r113, %r3;
	setp.lt.u32 	%p22, %r113, 32;
	@%p22 bra 	$L__BB0_32;
$L__BB0_33:
	setp.gt.u32 	%p23, %r2, 15;
	bar.sync 	0;
	@%p23 bra 	$L__BB0_36;
	mov.u32 	%r114, %r2;
$L__BB0_35:
	shl.b32 	%r88, %r114, 2;
	add.s32 	%r90, %r71, %r88;
	ld.shared.f32 	%f123, [%r90+64];
	ld.shared.f32 	%f124, [%r90];
	add.f32 	%f125, %f123, %f124;
	st.shared.f32 	[%r90], %f125;
	add.s32 	%r114, %r114, %r3;
	setp.lt.u32 	%p24, %r114, 16;
	@%p24 bra 	$L__BB0_35;
$L__BB0_36:
	setp.gt.u32 	%p25, %r2, 7;
	bar.sync 	0;
	@%p25 bra 	$L__BB0_39;
	mov.u32 	%r115, %r2;
$L__BB0_38:
	shl.b32 	%r91, %r115, 2;
	add.s32 	%r93, %r71, %r91;
	ld.shared.f32 	%f126, [%r93+32];
	ld.shared.f32 	%f127, [%r93];
	add.f32 	%f128, %f126, %f127;
	st.shared.f32 	[%r93], %f128;
	add.s32 	%r115, %r115, %r3;
	setp.lt.u32 	%p26, %r115, 8;
	@%p26 bra 	$L__BB0_38;
$L__BB0_39:
	setp.gt.u32 	%p27, %r2, 3;
	bar.sync 	0;
	@%p27 bra 	$L__BB0_42;
	mov.u32 	%r116, %r2;
$L__BB0_41:
	shl.b32 	%r94, %r116, 2;
	add.s32 	%r96, %r71, %r94;
	ld.shared.f32 	%f129, [%r96+16];
	ld.shared.f32 	%f130, [%r96];
	add.f32 	%f131, %f129, %f130;
	st.shared.f32 	[%r96], %f131;
	add.s32 	%r116, %r116, %r3;
	setp.lt.u32 	%p28, %r116, 4;
	@%p28 bra 	$L__BB0_41;
$L__BB0_42:
	setp.gt.u32 	%p29, %r2, 1;
	bar.sync 	0;
	@%p29 bra 	$L__BB0_45;
	mov.u32 	%r117, %r2;
$L__BB0_44:
	shl.b32 	%r97, %r117, 2;
	add.s32 	%r99, %r71, %r97;
	ld.shared.f32 	%f132, [%r99+8];
	ld.shared.f32 	%f133, [%r99];
	add.f32 	%f134, %f132, %f133;
	st.shared.f32 	[%r99], %f134;
	add.s32 	%r117, %r117, %r3;
	setp.lt.u32 	%p30, %r117, 2;
	@%p30 bra 	$L__BB0_44;
$L__BB0_45:
	setp.ne.s32 	%p31, %r2, 0;
	bar.sync 	0;
	@%p31 bra 	$L__BB0_47;
	ld.shared.f32 	%f135, [_ZZ13scalarProdGPUPfS_S_iiE11accumResult+4];
	ld.shared.f32 	%f136, [_ZZ13scalarProdGPUPfS_S_iiE11accumResult];
	add.f32 	%f137, %f135, %f136;
	st.shared.f32 	[_ZZ13scalarProdGPUPfS_S_iiE11accumResult], %f137;
$L__BB0_47:
	setp.ne.s32 	%p32, %r2, 0;
	bar.sync 	0;
	@%p32 bra 	$L__BB0_49;
	ld.param.u64 	%rd23, [_Z13scalarProdGPUPfS_S_ii_param_0];
	ld.shared.f32 	%f138, [_ZZ13scalarProdGPUPfS_S_iiE11accumResult];
	cvta.to.global.u64 	%rd20, %rd23;
	mul.wide.s32 	%rd21, %r101, 4;
	add.s64 	%rd22, %rd20, %rd21;
	st.global.f32 	[%rd22], %f138;
$L__BB0_49:
	add.s32 	%r101, %r101, %r4;
	setp.lt.s32 	%p33, %r101, %r51;
	add.s32 	%r100, %r100, 1;
	@%p33 bra 	$L__BB0_2;
$L__BB0_50:
	ret;

}


// ===== COMPILED SASS (sm_100) =====

	.target	sm_100

	.elftype	@"ET_EXEC"


//--------------------- .note.nv.tkinfo           --------------------------
	.section	.note.nv.tkinfo,"",@"SHT_NOTE"
	.sectionflags	@"SHF_NOTE_NV_TKINFO"
	.tkinfo
        /*0018*/ 	.word	0x00000002
        /*0030*/ 	.string	""
        /*0030*/ 	.string	"ptxas"
        /*0030*/ 	.string	"Cuda compilation tools, release 13.0, V13.0.88"
        /*0030*/ 	.string	"Build cuda_13.0.r13.0/compiler.36424714_0"
        /*0030*/ 	.string	"-arch sm_100 -m 64 "



//--------------------- .note.nv.cuinfo           --------------------------
	.section	.note.nv.cuinfo,"",@"SHT_NOTE"
	.sectionflags	@"SHF_NOTE_NV_CUINFO"
        /*0018*/ 	.short	0x0002
        /*001a*/ 	.short	0x0064
        /*001c*/ 	.short	0x0082
	.zero		2


//--------------------- .nv.info                  --------------------------
	.section	.nv.info,"",@"SHT_CUDA_INFO"
	.align	4


	//----- nvinfo : EIATTR_REGCOUNT
	.align		4
        /*0000*/ 	.byte	0x04, 0x2f
        /*0002*/ 	.short	(.L_1 - .L_0)
	.align		4
.L_0:
        /*0004*/ 	.word	index@(_Z13scalarProdGPUPfS_S_ii)
        /*0008*/ 	.word	0x00000020


	//----- nvinfo : EIATTR_FRAME_SIZE
	.align		4
.L_1:
        /*000c*/ 	.byte	0x04, 0x11
        /*000e*/ 	.short	(.L_3 - .L_2)
	.align		4
.L_2:
        /*0010*/ 	.word	index@(_Z13scalarProdGPUPfS_S_ii)
        /*0014*/ 	.word	0x00000000


	//----- nvinfo : EIATTR_MIN_STACK_SIZE
	.align		4
.L_3:
        /*0018*/ 	.byte	0x04, 0x12
        /*001a*/ 	.short	(.L_5 - .L_4)
	.align		4
.L_4:
        /*001c*/ 	.word	index@(_Z13scalarProdGPUPfS_S_ii)
        /*0020*/ 	.word	0x00000000
.L_5:


//--------------------- .nv.compat                --------------------------
	.section	.nv.compat,"",@"SHT_CUDA_COMPAT_INFO"
	.align	4
        /*0000*/ 	.byte	0x02, 0x09, 0x00, 0x00, 0x02, 0x02, 0x01, 0x00, 0x02, 0x05, 0x05, 0x00, 0x03, 0x07, 0x01, 0x01
        /*0010*/ 	.byte	0x02, 0x03, 0x00, 0x00, 0x02, 0x06, 0x01, 0x00, 0x04, 0x0b, 0x08, 0x00, 0x09, 0x00, 0x00, 0x00
        /*0020*/ 	.byte	0x00, 0x00, 0x00, 0x00


//--------------------- .nv.info._Z13scalarProdGPUPfS_S_ii --------------------------
	.section	.nv.info._Z13scalarProdGPUPfS_S_ii,"",@"SHT_CUDA_INFO"
	.sectionflags	@""
	.align	4


	//----- nvinfo : EIATTR_CUDA_API_VERSION
	.align		4
        /*0000*/ 	.byte	0x04, 0x37
        /*0002*/ 	.short	(.L_7 - .L_6)
.L_6:
        /*0004*/ 	.word	0x00000082


	//----- nvinfo : EIATTR_KPARAM_INFO
	.align		4
.L_7:
        /*0008*/ 	.byte	0x04, 0x17
        /*000a*/ 	.short	(.L_9 - .L_8)
.L_8:
        /*000c*/ 	.word	0x00000000
        /*0010*/ 	.short	0x0004
        /*0012*/ 	.short	0x001c
        /*0014*/ 	.byte	0x00, 0xf0, 0x11, 0x00


	//----- nvinfo : EIATTR_KPARAM_INFO
	.align		4
.L_9:
        /*0018*/ 	.byte	0x04, 0x17
        /*001a*/ 	.short	(.L_11 - .L_10)
.L_10:
        /*001c*/ 	.word	0x00000000
        /*0020*/ 	.short	0x0003
        /*0022*/ 	.short	0x0018
        /*0024*/ 	.byte	0x00, 0xf0, 0x11, 0x00


	//----- nvinfo : EIATTR_KPARAM_INFO
	.align		4
.L_11:
        /*0028*/ 	.byte	0x04, 0x17
        /*002a*/ 	.short	(.L_13 - .L_12)
.L_12:
        /*002c*/ 	.word	0x00000000
        /*0030*/ 	.short	0x0002
        /*0032*/ 	.short	0x0010
        /*0034*/ 	.byte	0x00, 0xf5, 0x21, 0x00


	//----- nvinfo : EIATTR_KPARAM_INFO
	.align		4
.L_13:
        /*0038*/ 	.byte	0x04, 0x17
        /*003a*/ 	.short	(.L_15 - .L_14)
.L_14:
        /*003c*/ 	.word	0x00000000
        /*0040*/ 	.short	0x0001
        /*0042*/ 	.short	0x0008
        /*0044*/ 	.byte	0x00, 0xf5, 0x21, 0x00


	//----- nvinfo : EIATTR_KPARAM_INFO
	.align		4
.L_15:
        /*0048*/ 	.byte	0x04, 0x17
        /*004a*/ 	.short	(.L_17 - .L_16)
.L_16:
        /*004c*/ 	.word	0x00000000
        /*0050*/ 	.short	0x0000
        /*0052*/ 	.short	0x0000
        /*0054*/ 	.byte	0x00, 0xf5, 0x21, 0x00


	//----- nvinfo : EIATTR_SPARSE_MMA_MASK
	.align		4
.L_17:
        /*0058*/ 	.byte	0x03, 0x50
        /*005a*/ 	.short	0x0000


	//----- nvinfo : EIATTR_MAXREG_COUNT
	.align		4
        /*005c*/ 	.byte	0x03, 0x1b
        /*005e*/ 	.short	0x00ff


	//----- nvinfo : EIATTR_NUM_BARRIERS
	.align		4
        /*0060*/ 	.byte	0x02, 0x4c
        /*0062*/ 	.byte	0x01
	.zero		1


	//----- nvinfo : EIATTR_MERCURY_ISA_VERSION
	.align		4
        /*0064*/ 	.byte	0x03, 0x5f
        /*0066*/ 	.short	0x0101


	//----- nvinfo : EIATTR_VRC_CTA_INIT_COUNT
	.align		4
        /*0068*/ 	.byte	0x02, 0x4a
	.zero		1
	.zero		1


	//----- nvinfo : EIATTR_EXIT_INSTR_OFFSETS
	.align		4
        /*006c*/ 	.byte	0x04, 0x1c
        /*006e*/ 	.short	(.L_19 - .L_18)


	//   ....[0]....
.L_18:
        /*0070*/ 	.word	0x00000040


	//   ....[1]....
        /*0074*/ 	.word	0x00001500


	//----- nvinfo : EIATTR_CRS_STACK_SIZE
	.align		4
.L_19:
        /*0078*/ 	.byte	0x04, 0x1e
        /*007a*/ 	.short	(.L_21 - .L_20)
.L_20:
        /*007c*/ 	.word	0x00000000


	//----- nvinfo : EIATTR_CBANK_PARAM_SIZE
	.align		4
.L_21:
        /*0080*/ 	.byte	0x03, 0x19
        /*0082*/ 	.short	0x0020


	//----- nvinfo : EIATTR_PARAM_CBANK
	.align		4
        /*0084*/ 	.byte	0x04, 0x0a
        /*0086*/ 	.short	(.L_23 - .L_22)
	.align		4
.L_22:
        /*0088*/ 	.word	index@(.nv.constant0._Z13scalarProdGPUPfS_S_ii)
        /*008c*/ 	.short	0x0380
        /*008e*/ 	.short	0x0020


	//----- nvinfo : EIATTR_SW_WAR
	.align		4
.L_23:
        /*0090*/ 	.byte	0x04, 0x36
        /*0092*/ 	.short	(.L_25 - .L_24)
.L_24:
        /*0094*/ 	.word	0x00000008
.L_25:


//--------------------- .nv.callgraph             --------------------------
	.section	.nv.callgraph,"",@"SHT_CUDA_CALLGRAPH"
	.align	4
	.sectionentsize	8
	.align		4
        /*0000*/ 	.word	0x00000000
	.align		4
        /*0004*/ 	.word	0xffffffff
	.align		4
        /*0008*/ 	.word	0x00000000
	.align		4
        /*000c*/ 	.word	0xfffffffe
	.align		4
        /*0010*/ 	.word	0x00000000
	.align		4
        /*0014*/ 	.word	0xfffffffd
	.align		4
        /*0018*/ 	.word	0x00000000
	.align		4
        /*001c*/ 	.word	0xfffffffc


//--------------------- .text._Z13scalarProdGPUPfS_S_ii --------------------------
	.section	.text._Z13scalarProdGPUPfS_S_ii,"ax",@progbits
	.align	128
        .global         _Z13scalarProdGPUPfS_S_ii
        .type           _Z13scalarProdGPUPfS_S_ii,@function
        .size           _Z13scalarProdGPUPfS_S_ii,(.L_x_40 - _Z13scalarProdGPUPfS_S_ii)
        .other          _Z13scalarProdGPUPfS_S_ii,@"STO_CUDA_ENTRY STV_DEFAULT"
_Z13scalarProdGPUPfS_S_ii:
.text._Z13scalarProdGPUPfS_S_ii:
[----:B------:R-:W-:Y:S08]  /*0000*/  LDC R1, c[0x0][0x37c] ;  /* 0x0000df00ff017b82 */ /* 0x000ff00000000800 */
[----:B------:R-:W0:Y:S08]  /*0010*/  S2UR UR10, SR_CTAID.X ;  /* 0x00000000000a79c3 */ /* 0x000e300000002500 */
[----:B------:R-:W0:Y:S02]  /*0020*/  LDC R0, c[0x0][0x398] ;  /* 0x0000e600ff007b82 */ /* 0x000e240000000800 */
[----:B0-----:R-:W-:-:S13]  /*0030*/  ISETP.LE.AND P0, PT, R0, UR10, PT ;  /* 0x0000000a00007c0c */ /* 0x001fda000bf03270 */
[----:B------:R-:W-:Y:S05]  /*0040*/  @P0 EXIT ;  /* 0x000000000000094d */ /* 0x000fea0003800000 */
[----:B------:R-:W0:Y:S01]  /*0050*/  S2R R0, SR_TID.X ;  /* 0x0000000000007919 */ /* 0x000e220000002100 */
[----:B------:R-:W1:Y:S01]  /*0060*/  LDCU.64 UR8, c[0x0][0x388] ;  /* 0x00007100ff0877ac */ /* 0x000e620008000a00 */
[----:B------:R-:W-:Y:S01]  /*0070*/  MOV R6, UR10 ;  /* 0x0000000a00067c02 */ /* 0x000fe20008000f00 */
[----:B------:R-:W2:Y:S01]  /*0080*/  LDCU.64 UR6, c[0x0][0x390] ;  /* 0x00007200ff0677ac */ /* 0x000ea20008000a00 */
[----:B------:R-:W3:Y:S01]  /*0090*/  LDCU UR11, c[0x0][0x360] ;  /* 0x00006c00ff0b77ac */ /* 0x000ee20008000800 */
[----:B------:R-:W4:Y:S01]  /*00a0*/  LDCU.64 UR14, c[0x0][0x358] ;  /* 0x00006b00ff0e77ac */ /* 0x000f220008000a00 */
[----:B------:R-:W0:Y:S01]  /*00b0*/  LDCU UR12, c[0x0][0x370] ;  /* 0x00006e00ff0c77ac */ /* 0x000e220008000800 */
[----:B-1----:R-:W-:Y:S02]  /*00c0*/  UIADD3 UR8, UP0, UPT, UR8, 0x8000, URZ ;  /* 0x0000800008087890 */ /* 0x002fe4000ff1e0ff */
[----:B--2---:R-:W-:Y:S02]  /*00d0*/  UIADD3 UR6, UP1, UPT, UR6, 0x8000, URZ ;  /* 0x0000800006067890 */ /* 0x004fe4000ff3e0ff */
[----:B------:R-:W-:-:S02]  /*00e0*/  UIADD3.X UR9, UPT, UPT, URZ, UR9, URZ, UP0, !UPT ;  /* 0x00000009ff097290 */ /* 0x000fc400087fe4ff */
[----:B------:R-:W-:Y:S01]  /*00f0*/  UIADD3.X UR7, UPT, UPT, URZ, UR7, URZ, UP1, !UPT ;  /* 0x00000007ff077290 */ /* 0x000fe20008ffe4ff */
[----:B---34-:R-:W-:-:S11]  /*0100*/  UMOV UR4, URZ ;  /* 0x000000ff00047c82 */ /* 0x018fd60008000000 */
.L_x_38:
[----:B------:R-:W1:Y:S01]  /*0110*/  LDC R10, c[0x0][0x39c] ;  /* 0x0000e700ff0a7b82 */ /* 0x000e620000000800 */
[----:B0-----:R-:W-:Y:S01]  /*0120*/  UIMAD UR5, UR12, UR4, UR10 ;  /* 0x000000040c0572a4 */ /* 0x001fe2000f8e020a */
[----:B------:R-:W-:Y:S01]  /*0130*/  HFMA2 R8, -RZ, RZ, 0, 0 ;  /* 0x00000000ff087431 */ /* 0x000fe200000001ff */
[----:B------:R-:W-:Y:S01]  /*0140*/  BSSY.RECONVERGENT B1, `(.L_x_0) ;  /* 0x00000ae000017945 */ /* 0x000fe20003800200 */
[----:B------:R-:W-:Y:S01]  /*0150*/  IMAD.MOV.U32 R9, RZ, RZ, R0 ;  /* 0x000000ffff097224 */ /* 0x000fe200078e0000 */
[----:B------:R-:W-:-:S04]  /*0160*/  USHF.L.U32 UR5, UR5, 0x8, URZ ;  /* 0x0000000805057899 */ /* 0x000fc800080006ff */
[----:B------:R-:W-:Y:S01]  /*0170*/  USHF.R.S32.HI UR5, URZ, 0x8, UR5 ;  /* 0x00000008ff057899 */ /* 0x000fe20008011405 */
[----:B-1----:R-:W-:-:S05]  /*0180*/  IMAD.SHL.U32 R2, R10, 0x100, RZ ;  /* 0x000001000a027824 */ /* 0x002fca00078e00ff */
[----:B------:R-:W-:-:S05]  /*0190*/  SHF.R.S32.HI R2, RZ, 0x8, R2 ;  /* 0x00000008ff027819 */ /* 0x000fca0000011402 */
[----:B------:R-:W-:-:S05]  /*01a0*/  IMAD R7, R2, UR5, RZ ;  /* 0x0000000502077c24 */ /* 0x000fca000f8e02ff */
[----:B------:R-:W-:-:S07]  /*01b0*/  IADD3 R10, PT, PT, R7, R10, RZ ;  /* 0x0000000a070a7210 */ /* 0x000fce0007ffe0ff */
.L_x_10:
[----:B------:R-:W0:Y:S01]  /*01c0*/  LDCU UR5, c[0x0][0x39c] ;  /* 0x00007380ff0577ac */ /* 0x000e220008000800 */
[----:B------:R-:W-:Y:S01]  /*01d0*/  BSSY.RECONVERGENT B0, `(.L_x_1) ;  /* 0x000009b000007945 */ /* 0x000fe20003800200 */
[----:B------:R-:W-:Y:S01]  /*01e0*/  IMAD.MOV.U32 R14, RZ, RZ, RZ ;  /* 0x000000ffff0e7224 */ /* 0x000fe200078e00ff */
[----:B0-----:R-:W-:-:S13]  /*01f0*/  ISETP.GE.AND P0, PT, R9, UR5, PT ;  /* 0x0000000509007c0c */ /* 0x001fda000bf06270 */
[----:B------:R-:W-:Y:S05]  /*0200*/  @P0 BRA `(.L_x_2) ;  /* 0x00000008005c0947 */ /* 0x000fea0003800000 */
[----:B------:R-:W-:Y:S01]  /*0210*/  IMAD R3, R8, UR11, R7 ;  /* 0x0000000b08037c24 */ /* 0x000fe2000f8e0207 */
[-C--:B------:R-:W-:Y:S01]  /*0220*/  LOP3.LUT R2, RZ, R0.reuse, RZ, 0x33, !PT ;  /* 0x00000000ff027212 */ /* 0x080fe200078e33ff */
[----:B------:R-:W-:Y:S01]  /*0230*/  BSSY.RECONVERGENT B2, `(.L_x_3) ;  /* 0x0000048000027945 */ /* 0x000fe20003800200 */
[----:B------:R-:W-:Y:S02]  /*0240*/  IMAD.MOV.U32 R14, RZ, RZ, RZ ;  /* 0x000000ffff0e7224 */ /* 0x000fe400078e00ff */
[----:B------:R-:W-:-:S04]  /*0250*/  IADD3 R13, PT, PT, R3, R0, RZ ;  /* 0x00000000030d7210 */ /* 0x000fc80007ffe0ff */
[----:B------:R-:W-:-:S04]  /*0260*/  VIADDMNMX R4, R13, 0x400, R10, !PT ;  /* 0x000004000d047846 */ /* 0x000fc8000780010a */
[----:B------:R-:W-:-:S04]  /*0270*/  IADD3 R5, PT, PT, R4, R2, -R3 ;  /* 0x0000000204057210 */ /* 0x000fc80007ffe803 */
[C---:B------:R-:W-:Y:S02]  /*0280*/  ISETP.GE.U32.AND P0, PT, R5.reuse, 0x3c00, PT ;  /* 0x00003c000500780c */ /* 0x040fe40003f06070 */
[----:B------:R-:W-:-:S04]  /*0290*/  LEA.HI R12, R5, 0x1, RZ, 0x16 ;  /* 0x00000001050c7811 */ /* 0x000fc800078fb0ff */
[----:B------:R-:W-:-:S07]  /*02a0*/  LOP3.LUT P1, R24, R12, 0xf, RZ, 0xc0, !PT ;  /* 0x0000000f0c187812 */ /* 0x000fce000782c0ff */
[----:B------:R-:W-:Y:S06]  /*02b0*/  @!P0 BRA `(.L_x_4) ;  /* 0x0000000000fc8947 */ /* 0x000fec0003800000 */
[----:B------:R-:W-:Y:S02]  /*02c0*/  IADD3 R2, PT, PT, -R3, R2, R4 ;  /* 0x0000000203027210 */ /* 0x000fe40007ffe104 */
[----:B------:R-:W-:Y:S02]  /*02d0*/  MOV R14, RZ ;  /* 0x000000ff000e7202 */ /* 0x000fe40000000f00 */
[----:B------:R-:W-:-:S04]  /*02e0*/  LEA.HI R2, R2, 0x1, RZ, 0x16 ;  /* 0x0000000102027811 */ /* 0x000fc800078fb0ff */
[----:B------:R-:W-:-:S05]  /*02f0*/  LOP3.LUT R2, R2, 0x7ffff0, RZ, 0xc0, !PT ;  /* 0x007ffff002027812 */ /* 0x000fca00078ec0ff */
[----:B------:R-:W-:-:S07]  /*0300*/  IMAD.MOV R11, RZ, RZ, -R2 ;  /* 0x000000ffff0b7224 */ /* 0x000fce00078e0a02 */
.L_x_5:
[----:B------:R-:W-:Y:S01]  /*0310*/  MOV R2, UR8 ;  /* 0x0000000800027c02 */ /* 0x000fe20008000f00 */
[----:B------:R-:W-:Y:S01]  /*0320*/  IMAD.U32 R3, RZ, RZ, UR9 ;  /* 0x00000009ff037e24 */ /* 0x000fe2000f8e00ff */
[----:B------:R-:W-:Y:S01]  /*0330*/  MOV R4, UR6 ;  /* 0x0000000600047c02 */ /* 0x000fe20008000f00 */
[----:B------:R-:W-:Y:S02]  /*0340*/  IMAD.U32 R5, RZ, RZ, UR7 ;  /* 0x00000007ff057e24 */ /* 0x000fe4000f8e00ff */
[----:B------:R-:W-:-:S04]  /*0350*/  IMAD.WIDE R2, R13, 0x4, R2 ;  /* 0x000000040d027825 */ /* 0x000fc800078e0202 */
[----:B------:R-:W-:Y:S01]  /*0360*/  IMAD.WIDE R4, R13, 0x4, R4 ;  /* 0x000000040d047825 */ /* 0x000fe200078e0204 */
[----:B------:R-:W2:Y:S04]  /*0370*/  LDG.E R21, desc[UR14][R2.64+-0x8000] ;  /* 0xff80000e02157981 */ /* 0x000ea8000c1e1900 */
[----:B------:R-:W2:Y:S04]  /*0380*/  LDG.E R20, desc[UR14][R4.64+-0x8000] ;  /* 0xff80000e04147981 */ /* 0x000ea8000c1e1900 */
[----:B------:R-:W3:Y:S04]  /*0390*/  LDG.E R25, desc[UR14][R2.64+-0x7000] ;  /* 0xff90000e02197981 */ /* 0x000ee8000c1e1900 */
[----:B------:R-:W3:Y:S04]  /*03a0*/  LDG.E R27, desc[UR14][R4.64+-0x7000] ;  /* 0xff90000e041b7981 */ /* 0x000ee8000c1e1900 */
[----:B------:R-:W4:Y:S04]  /*03b0*/  LDG.E R18, desc[UR14][R2.64+-0x6000] ;  /* 0xffa0000e02127981 */ /* 0x000f28000c1e1900 */
[----:B------:R-:W4:Y:S04]  /*03c0*/  LDG.E R19, desc[UR14][R4.64+-0x6000] ;  /* 0xffa0000e04137981 */ /* 0x000f28000c1e1900 */
[----:B------:R-:W5:Y:S04]  /*03d0*/  LDG.E R16, desc[UR14][R2.64+-0x5000] ;  /* 0xffb0000e02107981 */ /* 0x000f68000c1e1900 */
[----:B------:R-:W5:Y:S04]  /*03e0*/  LDG.E R17, desc[UR14][R4.64+-0x5000] ;  /* 0xffb0000e04117981 */ /* 0x000f68000c1e1900 */
[----:B------:R-:W5:Y:S04]  /*03f0*/  LDG.E R15, desc[UR14][R2.64+-0x4000] ;  /* 0xffc0000e020f7981 */ /* 0x000f68000c1e1900 */
[----:B------:R-:W5:Y:S04]  /*0400*/  LDG.E R26, desc[UR14][R4.64+-0x4000] ;  /* 0xffc0000e041a7981 */ /* 0x000f68000c1e1900 */
[----:B------:R-:W5:Y:S04]  /*0410*/  LDG.E R22, desc[UR14][R2.64+-0x3000] ;  /* 0xffd0000e02167981 */ /* 0x000f68000c1e1900 */
[----:B------:R-:W5:Y:S04]  /*0420*/  LDG.E R23, desc[UR14][R4.64+-0x3000] ;  /* 0xffd0000e04177981 */ /* 0x000f68000c1e1900 */
[----:B------:R-:W5:Y:S01]  /*0430*/  LDG.E R28, desc[UR14][R4.64+0x7000] ;  /* 0x0070000e041c7981 */ /* 0x000f62000c1e1900 */
[----:B--2---:R-:W-:-:S03]  /*0440*/  FFMA R20, R21, R20, R14 ;  /* 0x0000001415147223 */ /* 0x004fc6000000000e */
[----:B------:R-:W2:Y:S01]  /*0450*/  LDG.E R21, desc[UR14][R4.64+-0x2000] ;  /* 0xffe0000e04157981 */ /* 0x000ea2000c1e1900 */
[----:B---3--:R-:W-:-:S03]  /*0460*/  FFMA R25, R25, R27, R20 ;  /* 0x0000001b19197223 */ /* 0x008fc60000000014 */
[----:B------:R-:W2:Y:S04]  /*0470*/  LDG.E R20, desc[UR14][R2.64+-0x2000] ;  /* 0xffe0000e02147981 */ /* 0x000ea8000c1e1900 */
[----:B------:R-:W3:Y:S01]  /*0480*/  LDG.E R27, desc[UR14][R4.64+0x6000] ;  /* 0x0060000e041b7981 */ /* 0x000ee2000c1e1900 */
[----:B----4-:R-:W-:-:S03]  /*0490*/  FFMA R25, R18, R19, R25 ;  /* 0x0000001312197223 */ /* 0x010fc60000000019 */
[----:B------:R-:W4:Y:S04]  /*04a0*/  LDG.E R18, desc[UR14][R2.64+-0x1000] ;  /* 0xfff0000e02127981 */ /* 0x000f28000c1e1900 */
[----:B------:R-:W4:Y:S01]  /*04b0*/  LDG.E R19, desc[UR14][R4.64+-0x1000] ;  /* 0xfff0000e04137981 */ /* 0x000f22000c1e1900 */
[----:B-----5:R-:W-:-:S03]  /*04c0*/  FFMA R14, R16, R17, R25 ;  /* 0x00000011100e7223 */ /* 0x020fc60000000019 */
[----:B------:R-:W5:Y:S04]  /*04d0*/  LDG.E R16, desc[UR14][R2.64] ;  /* 0x0000000e02107981 */ /* 0x000f68000c1e1900 */
[----:B------:R-:W5:Y:S01]  /*04e0*/  LDG.E R17, desc[UR14][R4.64] ;  /* 0x0000000e04117981 */ /* 0x000f62000c1e1900 */
[----:B------:R-:W-:-:S03]  /*04f0*/  FFMA R25, R15, R26, R14 ;  /* 0x0000001a0f197223 */ /* 0x000fc6000000000e */
[----:B------:R-:W3:Y:S04]  /*0500*/  LDG.E R15, desc[UR14][R2.64+0x1000] ;  /* 0x0010000e020f7981 */ /* 0x000ee8000c1e1900 */
[----:B------:R-:W3:Y:S01]  /*0510*/  LDG.E R14, desc[UR14][R4.64+0x1000] ;  /* 0x0010000e040e7981 */ /* 0x000ee2000c1e1900 */
[----:B------:R-:W-:-:S03]  /*0520*/  FFMA R25, R22, R23, R25 ;  /* 0x0000001716197223 */ /* 0x000fc60000000019 */
[----:B------:R-:W3:Y:S04]  /*0530*/  LDG.E R22, desc[UR14][R2.64+0x2000] ;  /* 0x0020000e02167981 */ /* 0x000ee8000c1e1900 */
[----:B------:R-:W3:Y:S04]  /*0540*/  LDG.E R23, desc[UR14][R4.64+0x2000] ;  /* 0x0020000e04177981 */ /* 0x000ee8000c1e1900 */
[----:B------:R-:W3:Y:S01]  /*0550*/  LDG.E R26, desc[UR14][R4.64+0x5000] ;  /* 0x0050000e041a7981 */ /* 0x000ee2000c1e1900 */
[----:B--2---:R-:W-:-:S03]  /*0560*/  FFMA R25, R20, R21, R25 ;  /* 0x0000001514197223 */ /* 0x004fc60000000019 */
[----:B------:R-:W2:Y:S04]  /*0570*/  LDG.E R20, desc[UR14][R2.64+0x3000] ;  /* 0x0030000e02147981 */ /* 0x000ea8000c1e1900 */
[----:B------:R-:W2:Y:S01]  /*0580*/  LDG.E R21, desc[UR14][R4.64+0x3000] ;  /* 0x0030000e04157981 */ /* 0x000ea2000c1e1900 */
[----:B----4-:R-:W-:-:S03]  /*0590*/  FFMA R25, R18, R19, R25 ;  /* 0x0000001312197223 */ /* 0x010fc60000000019 */
[----:B------:R-:W4:Y:S04]  /*05a0*/  LDG.E R18, desc[UR14][R2.64+0x4000] ;  /* 0x0040000e02127981 */ /* 0x000f28000c1e1900 */
[----:B------:R-:W4:Y:S01]  /*05b0*/  LDG.E R19, desc[UR14][R4.64+0x4000] ;  /* 0x0040000e04137981 */ /* 0x000f22000c1e1900 */
[----:B-----5:R-:W-:-:S03]  /*05c0*/  FFMA R29, R16, R17, R25 ;  /* 0x00000011101d7223 */ /* 0x020fc60000000019 */
[----:B------:R-:W5:Y:S04]  /*05d0*/  LDG.E R17, desc[UR14][R2.64+0x5000] ;  /* 0x0050000e02117981 */ /* 0x000f68000c1e1900 */
[----:B------:R-:W5:Y:S04]  /*05e0*/  LDG.E R16, desc[UR14][R2.64+0x6000] ;  /* 0x0060000e02107981 */ /* 0x000f68000c1e1900 */
[----:B------:R-:W5:Y:S01]  /*05f0*/  LDG.E R25, desc[UR14][R2.64+0x7000] ;  /* 0x0070000e02197981 */ /* 0x000f62000c1e1900 */
[----:B---3--:R-:W-:Y:S01]  /*0600*/  FFMA R15, R15, R14, R29 ;  /* 0x0000000e0f0f7223 */ /* 0x008fe2000000001d */
[----:B------:R-:W-:-:S03]  /*0610*/  IADD3 R11, PT, PT, R11, 0x10, RZ ;  /* 0x000000100b0b7810 */ /* 0x000fc60007ffe0ff */
[----:B------:R-:W-:Y:S01]  /*0620*/  FFMA R15, R22, R23, R15 ;  /* 0x00000017160f7223 */ /* 0x000fe2000000000f */
[----:B------:R-:W-:Y:S01]  /*0630*/  ISETP.NE.AND P0, PT, R11, RZ, PT ;  /* 0x000000ff0b00720c */ /* 0x000fe20003f05270 */
[----:B------:R-:W-:Y:S02]  /*0640*/  VIADD R13, R13, 0x4000 ;  /* 0x000040000d0d7836 */ /* 0x000fe40000000000 */
[----:B--2---:R-:W-:-:S04]  /*0650*/  FFMA R15, R20, R21, R15 ;  /* 0x00000015140f7223 */ /* 0x004fc8000000000f */
[----:B----4-:R-:W-:-:S04]  /*0660*/  FFMA R18, R18, R19, R15 ;  /* 0x0000001312127223 */ /* 0x010fc8000000000f */
[----:B-----5:R-:W-:-:S04]  /*0670*/  FFMA R17, R17, R26, R18 ;  /* 0x0000001a11117223 */ /* 0x020fc80000000012 */
[----:B------:R-:W-:-:S04]  /*0680*/  FFMA R16, R16, R27, R17 ;  /* 0x0000001b10107223 */ /* 0x000fc80000000011 */
[----:B------:R-:W-:Y:S01]  /*0690*/  FFMA R14, R25, R28, R16 ;  /* 0x0000001c190e7223 */ /* 0x000fe20000000010 */
[----:B------:R-:W-:Y:S06]  /*06a0*/  @P0 BRA `(.L_x_5) ;  /* 0xfffffffc00180947 */ /* 0x000fec000383ffff */
.L_x_4:
[----:B------:R-:W-:Y:S05]  /*06b0*/  BSYNC.RECONVERGENT B2 ;  /* 0x0000000000027941 */ /* 0x000fea0003800200 */
.L_x_3:
[----:B------:R-:W-:Y:S05]  /*06c0*/  @!P1 BRA `(.L_x_2) ;  /* 0x00000004002c9947 */ /* 0x000fea0003800000 */
[----:B------:R-:W-:Y:S01]  /*06d0*/  ISETP.GE.U32.AND P0, PT, R24, 0x8, PT ;  /* 0x000000081800780c */ /* 0x000fe20003f06070 */
[----:B------:R-:W-:Y:S01]  /*06e0*/  BSSY.RECONVERGENT B2, `(.L_x_6) ;  /* 0x0000020000027945 */ /* 0x000fe20003800200 */
[----:B------:R-:W-:-:S11]  /*06f0*/  LOP3.LUT P1, R27, R12, 0x7, RZ, 0xc0, !PT ;  /* 0x000000070c1b7812 */ /* 0x000fd6000782c0ff */
[----:B------:R-:W-:Y:S05]  /*0700*/  @!P0 BRA `(.L_x_7) ;  /* 0x0000000000748947 */ /* 0x000fea0003800000 */
[----:B------:R-:W0:Y:S08]  /*0710*/  LDC.64 R2, c[0x0][0x388] ;  /* 0x0000e200ff027b82 */ /* 0x000e300000000a00 */
[----:B------:R-:W1:Y:S01]  /*0720*/  LDC.64 R4, c[0x0][0x390] ;  /* 0x0000e400ff047b82 */ /* 0x000e620000000a00 */
[----:B0-----:R-:W-:-:S05]  /*0730*/  IMAD.WIDE R2, R13, 0x4, R2 ;  /* 0x000000040d027825 */ /* 0x001fca00078e0202 */
[----:B------:R-:W2:Y:S01]  /*0740*/  LDG.E R21, desc[UR14][R2.64] ;  /* 0x0000000e02157981 */ /* 0x000ea2000c1e1900 */
[----:B-1----:R-:W-:-:S03]  /*0750*/  IMAD.WIDE R4, R13, 0x4, R4 ;  /* 0x000000040d047825 */ /* 0x002fc600078e0204 */
[----:B------:R-:W3:Y:S04]  /*0760*/  LDG.E R11, desc[UR14][R2.64+0x1000] ;  /* 0x0010000e020b7981 */ /* 0x000ee8000c1e1900 */
[----:B------:R-:W2:Y:S04]  /*0770*/  LDG.E R23, desc[UR14][R4.64] ;  /* 0x0000000e04177981 */ /* 0x000ea8000c1e1900 */
        /* <DEDUP_REMOVED lines=11> */
[----:B------:R-:W2:Y:S04]  /*0830*/  LDG.E R21, desc[UR14][R2.64+0x5000] ;  /* 0x0050000e02157981 */ /* 0x000ea8000c1e1900 */
[----:B------:R-:W2:Y:S04]  /*0840*/  LDG.E R14, desc[UR14][R2.64+0x6000] ;  /* 0x0060000e020e7981 */ /* 0x000ea8000c1e1900 */
[----:B------:R-:W2:Y:S01]  /*0850*/  LDG.E R23, desc[UR14][R2.64+0x7000] ;  /* 0x0070000e02177981 */ /* 0x000ea2000c1e1900 */
[----:B---3--:R-:W-:-:S04]  /*0860*/  FFMA R16, R11, R16, R28 ;  /* 0x000000100b107223 */ /* 0x008fc8000000001c */
[----:B----4-:R-:W-:-:S04]  /*0870*/  FFMA R16, R15, R18, R16 ;  /* 0x000000120f107223 */ /* 0x010fc80000000010 */
[----:B-----5:R-:W-:-:S04]  /*0880*/  FFMA R16, R17, R20, R16 ;  /* 0x0000001411107223 */ /* 0x020fc80000000010 */
[----:B------:R-:W-:Y:S01]  /*0890*/  FFMA R16, R19, R22, R16 ;  /* 0x0000001613107223 */ /* 0x000fe20000000010 */
[----:B------:R-:W-:-:S03]  /*08a0*/  IADD3 R13, PT, PT, R13, 0x2000, RZ ;  /* 0x000020000d0d7810 */ /* 0x000fc60007ffe0ff */
[----:B--2---:R-:W-:-:S04]  /*08b0*/  FFMA R21, R21, R24, R16 ;  /* 0x0000001815157223 */ /* 0x004fc80000000010 */
[----:B------:R-:W-:-:S04]  /*08c0*/  FFMA R14, R14, R25, R21 ;  /* 0x000000190e0e7223 */ /* 0x000fc80000000015 */
[----:B------:R-:W-:-:S07]  /*08d0*/  FFMA R14, R23, R26, R14 ;  /* 0x0000001a170e7223 */ /* 0x000fce000000000e */
.L_x_7:
[----:B------:R-:W-:Y:S05]  /*08e0*/  BSYNC.RECONVERGENT B2 ;  /* 0x0000000000027941 */ /* 0x000fea0003800200 */
.L_x_6:
[----:B------:R-:W-:Y:S05]  /*08f0*/  @!P1 BRA `(.L_x_2) ;  /* 0x0000000000a09947 */ /* 0x000fea0003800000 */
[----:B------:R-:W-:Y:S01]  /*0900*/  ISETP.GE.U32.AND P0, PT, R27, 0x4, PT ;  /* 0x000000041b00780c */ /* 0x000fe20003f06070 */
[----:B------:R-:W-:Y:S01]  /*0910*/  BSSY.RECONVERGENT B2, `(.L_x_8) ;  /* 0x0000015000027945 */ /* 0x000fe20003800200 */
[----:B------:R-:W-:-:S04]  /*0920*/  LOP3.LUT R12, R12, 0x3, RZ, 0xc0, !PT ;  /* 0x000000030c0c7812 */ /* 0x000fc800078ec0ff */
[----:B------:R-:W-:-:S07]  /*0930*/  ISETP.NE.AND P1, PT, R12, RZ, PT ;  /* 0x000000ff0c00720c */ /* 0x000fce0003f25270 */
[----:B------:R-:W-:Y:S06]  /*0940*/  @!P0 BRA `(.L_x_9) ;  /* 0x0000000000448947 */ /* 0x000fec0003800000 */
        /* <DEDUP_REMOVED lines=11> */
[----:B------:R-:W5:Y:S01]  /*0a00*/  LDG.E R21, desc[UR14][R4.64+0x3000] ;  /* 0x0030000e04157981 */ /* 0x000f62000c1e1900 */
[----:B------:R-:W-:-:S02]  /*0a10*/  VIADD R13, R13, 0x1000 ;  /* 0x000010000d0d7836 */ /* 0x000fc40000000000 */
[----:B--2---:R-:W-:-:S04]  /*0a20*/  FFMA R11, R11, R15, R14 ;  /* 0x0000000f0b0b7223 */ /* 0x004fc8000000000e */
[----:B---3--:R-:W-:-:S04]  /*0a30*/  FFMA R11, R16, R17, R11 ;  /* 0x00000011100b7223 */ /* 0x008fc8000000000b */
[----:B----4-:R-:W-:-:S04]  /*0a40*/  FFMA R11, R18, R19, R11 ;  /* 0x00000013120b7223 */ /* 0x010fc8000000000b */
[----:B-----5:R-:W-:-:S07]  /*0a50*/  FFMA R14, R20, R21, R11 ;  /* 0x00000015140e7223 */ /* 0x020fce000000000b */
.L_x_9:
[----:B------:R-:W-:Y:S05]  /*0a60*/  BSYNC.RECONVERGENT B2 ;  /* 0x0000000000027941 */ /* 0x000fea0003800200 */
.L_x_8:
[----:B------:R-:W-:Y:S05]  /*0a70*/  @!P1 BRA `(.L_x_2) ;  /* 0x0000000000409947 */ /* 0x000fea0003800000 */
[----:B------:R-:W0:Y:S08]  /*0a80*/  LDC.64 R2, c[0x0][0x388] ;  /* 0x0000e200ff027b82 */ /* 0x000e300000000a00 */
[----:B------:R-:W1:Y:S01]  /*0a90*/  LDC.64 R4, c[0x0][0x390] ;  /* 0x0000e400ff047b82 */ /* 0x000e620000000a00 */
[----:B0-----:R-:W-:-:S05]  /*0aa0*/  IMAD.WIDE R2, R13, 0x4, R2 ;  /* 0x000000040d027825 */ /* 0x001fca00078e0202 */
[----:B------:R-:W2:Y:S01]  /*0ab0*/  LDG.E R11, desc[UR14][R2.64] ;  /* 0x0000000e020b7981 */ /* 0x000ea2000c1e1900 */
[----:B-1----:R-:W-:-:S05]  /*0ac0*/  IMAD.WIDE R4, R13, 0x4, R4 ;  /* 0x000000040d047825 */ /* 0x002fca00078e0204 */
[----:B------:R-:W2:Y:S01]  /*0ad0*/  LDG.E R13, desc[UR14][R4.64] ;  /* 0x0000000e040d7981 */ /* 0x000ea2000c1e1900 */
[----:B------:R-:W-:Y:S01]  /*0ae0*/  ISETP.NE.AND P0, PT, R12, 0x1, PT ;  /* 0x000000010c00780c */ /* 0x000fe20003f05270 */
[----:B--2---:R-:W-:-:S12]  /*0af0*/  FFMA R14, R11, R13, R14 ;  /* 0x0000000d0b0e7223 */ /* 0x004fd8000000000e */
[----:B------:R-:W-:Y:S05]  /*0b00*/  @!P0 BRA `(.L_x_2) ;  /* 0x00000000001c8947 */ /* 0x000fea0003800000 */
[----:B------:R-:W-:Y:S01]  /*0b10*/  ISETP.NE.AND P0, PT, R12, 0x2, PT ;  /* 0x000000020c00780c */ /* 0x000fe20003f05270 */
[----:B------:R-:W2:Y:S04]  /*0b20*/  LDG.E R11, desc[UR14][R2.64+0x1000] ;  /* 0x0010000e020b7981 */ /* 0x000ea8000c1e1900 */
[----:B------:R-:W2:Y:S08]  /*0b30*/  LDG.E R12, desc[UR14][R4.64+0x1000] ;  /* 0x0010000e040c7981 */ /* 0x000eb0000c1e1900 */
[----:B------:R-:W3:Y:S04]  /*0b40*/  @P0 LDG.E R13, desc[UR14][R2.64+0x2000] ;  /* 0x0020000e020d0981 */ /* 0x000ee8000c1e1900 */
[----:B------:R-:W3:Y:S01]  /*0b50*/  @P0 LDG.E R15, desc[UR14][R4.64+0x2000] ;  /* 0x0020000e040f0981 */ /* 0x000ee2000c1e1900 */
[----:B--2---:R-:W-:-:S04]  /*0b60*/  FFMA R14, R11, R12, R14 ;  /* 0x0000000c0b0e7223 */ /* 0x004fc8000000000e */
[----:B---3--:R-:W-:-:S07]  /*0b70*/  @P0 FFMA R14, R13, R15, R14 ;  /* 0x0000000f0d0e0223 */ /* 0x008fce000000000e */
.L_x_2:
[----:B------:R-:W-:Y:S05]  /*0b80*/  BSYNC.RECONVERGENT B0 ;  /* 0x0000000000007941 */ /* 0x000fea0003800200 */
.L_x_1:
[----:B------:R-:W0:Y:S01]  /*0b90*/  S2R R3, SR_CgaCtaId ;  /* 0x0000000000037919 */ /* 0x000e220000008800 */
[----:B------:R-:W-:Y:S02]  /*0ba0*/  MOV R2, 0x400 ;  /* 0x0000040000027802 */ /* 0x000fe40000000f00 */
[----:B------:R-:W-:Y:S02]  /*0bb0*/  IADD3 R8, PT, PT, R8, 0x1, RZ ;  /* 0x0000000108087810 */ /* 0x000fe40007ffe0ff */
[----:B0-----:R-:W-:-:S04]  /*0bc0*/  LEA R2, R3, R2, 0x18 ;  /* 0x0000000203027211 */ /* 0x001fc800078ec0ff */
[C---:B------:R-:W-:Y:S01]  /*0bd0*/  LEA R3, R9.reuse, R2, 0x2 ;  /* 0x0000000209037211 */ /* 0x040fe200078e10ff */
[----:B------:R-:W-:-:S04]  /*0be0*/  VIADD R9, R9, UR11 ;  /* 0x0000000b09097c36 */ /* 0x000fc80008000000 */
[----:B------:R0:W-:Y:S01]  /*0bf0*/  STS [R3], R14 ;  /* 0x0000000e03007388 */ /* 0x0001e20000000800 */
[----:B------:R-:W-:-:S13]  /*0c00*/  ISETP.GE.U32.AND P0, PT, R9, 0x400, PT ;  /* 0x000004000900780c */ /* 0x000fda0003f06070 */
[----:B0-----:R-:W-:Y:S05]  /*0c10*/  @!P0 BRA `(.L_x_10) ;  /* 0xfffffff400688947 */ /* 0x001fea000383ffff */
[----:B------:R-:W-:Y:S05]  /*0c20*/  BSYNC.RECONVERGENT B1 ;  /* 0x0000000000017941 */ /* 0x000fea0003800200 */
.L_x_0:
[C---:B------:R-:W-:Y:S01]  /*0c30*/  ISETP.GT.U32.AND P6, PT, R0.reuse, 0x1ff, PT ;  /* 0x000001ff0000780c */ /* 0x040fe20003fc4070 */
[----:B------:R-:W-:Y:S01]  /*0c40*/  BAR.SYNC.DEFER_BLOCKING 0x0 ;  /* 0x0000000000007b1d */ /* 0x000fe20000010000 */
[C---:B------:R-:W-:Y:S02]  /*0c50*/  ISETP.GT.U32.AND P5, PT, R0.reuse, 0xff, PT ;  /* 0x000000ff0000780c */ /* 0x040fe40003fa4070 */
[C---:B------:R-:W-:Y:S02]  /*0c60*/  ISETP.GT.U32.AND P4, PT, R0.reuse, 0x7f, PT ;  /* 0x0000007f0000780c */ /* 0x040fe40003f84070 */
[C---:B------:R-:W-:Y:S01]  /*0c70*/  ISETP.GT.U32.AND P3, PT, R0.reuse, 0x3f, PT ;  /* 0x0000003f0000780c */ /* 0x040fe20003f64070 */
[----:B------:R-:W-:Y:S01]  /*0c80*/  BSSY.RECONVERGENT B0, `(.L_x_11) ;  /* 0x000000e000007945 */ /* 0x000fe20003800200 */
[C---:B------:R-:W-:Y:S02]  /*0c90*/  ISETP.GT.U32.AND P2, PT, R0.reuse, 0x1f, PT ;  /* 0x0000001f0000780c */ /* 0x040fe40003f44070 */
[----:B------:R-:W-:-:S02]  /*0ca0*/  ISETP.GT.U32.AND P1, PT, R0, 0xf, PT ;  /* 0x0000000f0000780c */ /* 0x000fc40003f24070 */
[----:B------:R-:W-:Y:S01]  /*0cb0*/  ISETP.GT.U32.AND P0, PT, R0, 0x7, PT ;  /* 0x000000070000780c */ /* 0x000fe20003f04070 */
[----:B------:R-:W-:-:S12]  /*0cc0*/  @P6 BRA `(.L_x_12) ;  /* 0x0000000000246947 */ /* 0x000fd80003800000 */
[----:B------:R-:W-:-:S07]  /*0cd0*/  IMAD.MOV.U32 R3, RZ, RZ, R0 ;  /* 0x000000ffff037224 */ /* 0x000fce00078e0000 */
.L_x_13:
[C---:B0-----:R-:W-:Y:S01]  /*0ce0*/  LEA R4, R3.reuse, R2, 0x2 ;  /* 0x0000000203047211 */ /* 0x041fe200078e10ff */
[----:B------:R-:W-:-:S04]  /*0cf0*/  VIADD R3, R3, UR11 ;  /* 0x0000000b03037c36 */ /* 0x000fc80008000000 */
[----:B------:R-:W-:Y:S01]  /*0d00*/  LDS R5, [R4+0x800] ;  /* 0x0008000004057984 */ /* 0x000fe20000000800 */
[----:B------:R-:W-:-:S03]  /*0d10*/  ISETP.GE.U32.AND P6, PT, R3, 0x200, PT ;  /* 0x000002000300780c */ /* 0x000fc60003fc6070 */
[----:B------:R-:W0:Y:S02]  /*0d20*/  LDS R8, [R4] ;  /* 0x0000000004087984 */ /* 0x000e240000000800 */
[----:B0-----:R-:W-:-:S05]  /*0d30*/  FADD R5, R5, R8 ;  /* 0x0000000805057221 */ /* 0x001fca0000000000 */
[----:B------:R0:W-:Y:S03]  /*0d40*/  STS [R4], R5 ;  /* 0x0000000504007388 */ /* 0x0001e60000000800 */
[----:B------:R-:W-:Y:S05]  /*0d50*/  @!P6 BRA `(.L_x_13) ;  /* 0xfffffffc00e0e947 */ /* 0x000fea000383ffff */
.L_x_12:
[----:B------:R-:W-:Y:S05]  /*0d60*/  BSYNC.RECONVERGENT B0 ;  /* 0x0000000000007941 */ /* 0x000fea0003800200 */
.L_x_11:
[----:B------:R-:W-:Y:S01]  /*0d70*/  BAR.SYNC.DEFER_BLOCKING 0x0 ;  /* 0x0000000000007b1d */ /* 0x000fe20000010000 */
[----:B------:R-:W-:-:S05]  /*0d80*/  ISETP.GT.U32.AND P6, PT, R0, 0x3, PT ;  /* 0x000000030000780c */ /* 0x000fca0003fc4070 */
[----:B------:R-:W-:Y:S04]  /*0d90*/  BSSY.RECONVERGENT B0, `(.L_x_14) ;  /* 0x000000b000007945 */ /* 0x000fe80003800200 */
[----:B------:R-:W-:Y:S05]  /*0da0*/  @P5 BRA `(.L_x_15) ;  /* 0x0000000000245947 */ /* 0x000fea0003800000 */
[----:B------:R-:W-:-:S07]  /*0db0*/  MOV R3, R0 ;  /* 0x0000000000037202 */ /* 0x000fce0000000f00 */
.L_x_16:
[C---:B01----:R-:W-:Y:S01]  /*0dc0*/  IMAD R4, R3.reuse, 0x4, R2 ;  /* 0x0000000403047824 */ /* 0x043fe200078e0202 */
[----:B------:R-:W-:-:S04]  /*0dd0*/  IADD3 R3, PT, PT, R3, UR11, RZ ;  /* 0x0000000b03037c10 */ /* 0x000fc8000fffe0ff */
[----:B------:R-:W-:Y:S01]  /*0de0*/  LDS R5, [R4+0x400] ;  /* 0x0004000004057984 */ /* 0x000fe20000000800 */
[----:B------:R-:W-:-:S03]  /*0df0*/  ISETP.GE.U32.AND P5, PT, R3, 0x100, PT ;  /* 0x000001000300780c */ /* 0x000fc60003fa6070 */
[----:B------:R-:W0:Y:S02]  /*0e00*/  LDS R8, [R4] ;  /* 0x0000000004087984 */ /* 0x000e240000000800 */
[----:B0-----:R-:W-:-:S05]  /*0e10*/  FADD R5, R5, R8 ;  /* 0x0000000805057221 */ /* 0x001fca0000000000 */
[----:B------:R1:W-:Y:S03]  /*0e20*/  STS [R4], R5 ;  /* 0x0000000504007388 */ /* 0x0003e60000000800 */
[----:B------:R-:W-:Y:S05]  /*0e30*/  @!P5 BRA `(.L_x_16) ;  /* 0xfffffffc00e0d947 */ /* 0x000fea000383ffff */
.L_x_15:
[----:B------:R-:W-:Y:S05]  /*0e40*/  BSYNC.RECONVERGENT B0 ;  /* 0x0000000000007941 */ /* 0x000fea0003800200 */
.L_x_14:
[----:B------:R-:W-:Y:S06]  /*0e50*/  BAR.SYNC.DEFER_BLOCKING 0x0 ;  /* 0x0000000000007b1d */ /* 0x000fec0000010000 */
[----:B------:R-:W-:Y:S04]  /*0e60*/  BSSY.RECONVERGENT B0, `(.L_x_17) ;  /* 0x000000b000007945 */ /* 0x000fe80003800200 */
[----:B------:R-:W-:Y:S05]  /*0e70*/  @P4 BRA `(.L_x_18) ;  /* 0x0000000000244947 */ /* 0x000fea0003800000 */
[----:B------:R-:W-:-:S07]  /*0e80*/  MOV R3, R0 ;  /* 0x0000000000037202 */ /* 0x000fce0000000f00 */
.L_x_19:
[C---:B012---:R-:W-:Y:S01]  /*0e90*/  IMAD R4, R3.reuse, 0x4, R2 ;  /* 0x0000000403047824 */ /* 0x047fe200078e0202 */
[----:B------:R-:W-:-:S04]  /*0ea0*/  IADD3 R3, PT, PT, R3, UR11, RZ ;  /* 0x0000000b03037c10 */ /* 0x000fc8000fffe0ff */
[----:B------:R-:W-:Y:S01]  /*0eb0*/  LDS R5, [R4+0x200] ;  /* 0x0002000004057984 */ /* 0x000fe20000000800 */
[----:B------:R-:W-:-:S03]  /*0ec0*/  ISETP.GE.U32.AND P4, PT, R3, 0x80, PT ;  /* 0x000000800300780c */ /* 0x000fc60003f86070 */
[----:B------:R-:W0:Y:S02]  /*0ed0*/  LDS R8, [R4] ;  /* 0x0000000004087984 */ /* 0x000e240000000800 */
[----:B0-----:R-:W-:-:S05]  /*0ee0*/  FADD R5, R5, R8 ;  /* 0x0000000805057221 */ /* 0x001fca0000000000 */
[----:B------:R2:W-:Y:S03]  /*0ef0*/  STS [R4], R5 ;  /* 0x0000000504007388 */ /* 0x0005e60000000800 */
[----:B------:R-:W-:Y:S05]  /*0f00*/  @!P4 BRA `(.L_x_19) ;  /* 0xfffffffc00e0c947 */ /* 0x000fea000383ffff */
.L_x_18:
[----:B------:R-:W-:Y:S05]  /*0f10*/  BSYNC.RECONVERGENT B0 ;  /* 0x0000000000007941 */ /* 0x000fea0003800200 */
.L_x_17:
[----:B------:R-:W-:Y:S06]  /*0f20*/  BAR.SYNC.DEFER_BLOCKING 0x0 ;  /* 0x0000000000007b1d */ /* 0x000fec0000010000 */
[----:B------:R-:W-:Y:S04]  /*0f30*/  BSSY.RECONVERGENT B0, `(.L_x_20) ;  /* 0x000000b000007945 */ /* 0x000fe80003800200 */
[----:B------:R-:W-:Y:S05]  /*0f40*/  @P3 BRA `(.L_x_21) ;  /* 0x0000000000243947 */ /* 0x000fea0003800000 */
[----:B------:R-:W-:-:S07]  /*0f50*/  MOV R3, R0 ;  /* 0x0000000000037202 */ /* 0x000fce0000000f00 */
.L_x_22:
[C---:B0123--:R-:W-:Y:S01]  /*0f60*/  IMAD R4, R3.reuse, 0x4, R2 ;  /* 0x0000000403047824 */ /* 0x04ffe200078e0202 */
[----:B------:R-:W-:-:S04]  /*0f70*/  IADD3 R3, PT, PT, R3, UR11, RZ ;  /* 0x0000000b03037c10 */ /* 0x000fc8000fffe0ff */
[----:B------:R-:W-:Y:S01]  /*0f80*/  LDS R5, [R4+0x100] ;  /* 0x0001000004057984 */ /* 0x000fe20000000800 */
[----:B------:R-:W-:-:S03]  /*0f90*/  ISETP.GE.U32.AND P3, PT, R3, 0x40, PT ;  /* 0x000000400300780c */ /* 0x000fc60003f66070 */
[----:B------:R-:W0:Y:S02]  /*0fa0*/  LDS R8, [R4] ;  /* 0x0000000004087984 */ /* 0x000e240000000800 */
[----:B0-----:R-:W-:-:S05]  /*0fb0*/  FADD R5, R5, R8 ;  /* 0x0000000805057221 */ /* 0x001fca0000000000 */
[----:B------:R3:W-:Y:S03]  /*0fc0*/  STS [R4], R5 ;  /* 0x0000000504007388 */ /* 0x0007e60000000800 */
[----:B------:R-:W-:Y:S05]  /*0fd0*/  @!P3 BRA `(.L_x_22) ;  /* 0xfffffffc00e0b947 */ /* 0x000fea000383ffff */
.L_x_21:
[----:B------:R-:W-:Y:S05]  /*0fe0*/  BSYNC.RECONVERGENT B0 ;  /* 0x0000000000007941 */ /* 0x000fea0003800200 */
.L_x_20:
[----:B------:R-:W-:Y:S06]  /*0ff0*/  BAR.SYNC.DEFER_BLOCKING 0x0 ;  /* 0x0000000000007b1d */ /* 0x000fec0000010000 */
[----:B------:R-:W-:Y:S04]  /*1000*/  BSSY.RECONVERGENT B0, `(.L_x_23) ;  /* 0x000000b000007945 */ /* 0x000fe80003800200 */
[----:B------:R-:W-:Y:S05]  /*1010*/  @P2 BRA `(.L_x_24) ;  /* 0x0000000000242947 */ /* 0x000fea0003800000 */
[----:B------:R-:W-:-:S07]  /*1020*/  MOV R3, R0 ;  /* 0x0000000000037202 */ /* 0x000fce0000000f00 */
.L_x_25:
[C---:B01234-:R-:W-:Y:S01]  /*1030*/  IMAD R4, R3.reuse, 0x4, R2 ;  /* 0x0000000403047824 */ /* 0x05ffe200078e0202 */
[----:B------:R-:W-:-:S04]  /*1040*/  IADD3 R3, PT, PT, R3, UR11, RZ ;  /* 0x0000000b03037c10 */ /* 0x000fc8000fffe0ff */
[----:B------:R-:W-:Y:S01]  /*1050*/  LDS R5, [R4+0x80] ;  /* 0x0000800004057984 */ /* 0x000fe20000000800 */
[----:B------:R-:W-:-:S03]  /*1060*/  ISETP.GE.U32.AND P2, PT, R3, 0x20, PT ;  /* 0x000000200300780c */ /* 0x000fc60003f46070 */
[----:B------:R-:W0:Y:S02]  /*1070*/  LDS R8, [R4] ;  /* 0x0000000004087984 */ /* 0x000e240000000800 */
[----:B0-----:R-:W-:-:S05]  /*1080*/  FADD R5, R5, R8 ;  /* 0x0000000805057221 */ /* 0x001fca0000000000 */
[----:B------:R4:W-:Y:S03]  /*1090*/  STS [R4], R5 ;  /* 0x0000000504007388 */ /* 0x0009e60000000800 */
[----:B------:R-:W-:Y:S05]  /*10a0*/  @!P2 BRA `(.L_x_25) ;  /* 0xfffffffc00e0a947 */ /* 0x000fea000383ffff */
.L_x_24:
[----:B------:R-:W-:Y:S05]  /*10b0*/  BSYNC.RECONVERGENT B0 ;  /* 0x0000000000007941 */ /* 0x000fea0003800200 */
.L_x_23:
[----:B------:R-:W-:Y:S06]  /*10c0*/  BAR.SYNC.DEFER_BLOCKING 0x0 ;  /* 0x0000000000007b1d */ /* 0x000fec0000010000 */
[----:B------:R-:W-:Y:S04]  /*10d0*/  BSSY.RECONVERGENT B0, `(.L_x_26) ;  /* 0x000000b000007945 */ /* 0x000fe80003800200 */
[----:B------:R-:W-:Y:S05]  /*10e0*/  @P1 BRA `(.L_x_27) ;  /* 0x0000000000241947 */ /* 0x000fea0003800000 */
[----:B------:R-:W-:-:S07]  /*10f0*/  MOV R3, R0 ;  /* 0x0000000000037202 */ /* 0x000fce0000000f00 */
.L_x_28:
        /* <DEDUP_REMOVED lines=8> */
.L_x_27:
[----:B------:R-:W-:Y:S05]  /*1180*/  BSYNC.RECONVERGENT B0 ;  /* 0x0000000000007941 */ /* 0x000fea0003800200 */
.L_x_26:
[----:B------:R-:W-:Y:S06]  /*1190*/  BAR.SYNC.DEFER_BLOCKING 0x0 ;  /* 0x0000000000007b1d */ /* 0x000fec0000010000 */
[----:B------:R-:W-:Y:S04]  /*11a0*/  BSSY.RECONVERGENT B0, `(.L_x_29) ;  /* 0x000000b000007945 */ /* 0x000fe80003800200 */
[----:B------:R-:W-:Y:S05]  /*11b0*/  @P0 BRA `(.L_x_30) ;  /* 0x0000000000240947 */ /* 0x000fea0003800000 */
[----:B------:R-:W-:-:S07]  /*11c0*/  MOV R3, R0 ;  /* 0x0000000000037202 */ /* 0x000fce0000000f00 */
.L_x_31:
        /* <DEDUP_REMOVED lines=8> */
.L_x_30:
[----:B------:R-:W-:Y:S05]  /*1250*/  BSYNC.RECONVERGENT B0 ;  /* 0x0000000000007941 */ /* 0x000fea0003800200 */
.L_x_29:
[----:B------:R-:W-:Y:S06]  /*1260*/  BAR.SYNC.DEFER_BLOCKING 0x0 ;  /* 0x0000000000007b1d */ /* 0x000fec0000010000 */
[----:B------:R-:W-:Y:S04]  /*1270*/  BSSY.RECONVERGENT B0, `(.L_x_32) ;  /* 0x000000b000007945 */ /* 0x000fe80003800200 */
[----:B------:R-:W-:Y:S05]  /*1280*/  @P6 BRA `(.L_x_33) ;  /* 0x0000000000246947 */ /* 0x000fea0003800000 */
[----:B------:R-:W-:-:S07]  /*1290*/  MOV R3, R0 ;  /* 0x0000000000037202 */ /* 0x000fce0000000f00 */
.L_x_34:
        /* <DEDUP_REMOVED lines=8> */
.L_x_33:
[----:B------:R-:W-:Y:S05]  /*1320*/  BSYNC.RECONVERGENT B0 ;  /* 0x0000000000007941 */ /* 0x000fea0003800200 */
.L_x_32:
[----:B------:R-:W-:Y:S01]  /*1330*/  BAR.SYNC.DEFER_BLOCKING 0x0 ;  /* 0x0000000000007b1d */ /* 0x000fe20000010000 */
[----:B------:R-:W-:-:S05]  /*1340*/  ISETP.GT.U32.AND P0, PT, R0, 0x1, PT ;  /* 0x000000010000780c */ /* 0x000fca0003f04070 */
[----:B------:R-:W-:Y:S08]  /*1350*/  BSSY.RECONVERGENT B0, `(.L_x_35) ;  /* 0x000000b000007945 */ /* 0x000ff00003800200 */
[----:B------:R-:W-:Y:S05]  /*1360*/  @P0 BRA `(.L_x_36) ;  /* 0x0000000000240947 */ /* 0x000fea0003800000 */
[----:B------:R-:W-:-:S07]  /*1370*/  MOV R3, R0 ;  /* 0x0000000000037202 */ /* 0x000fce0000000f00 */
.L_x_37:
        /* <DEDUP_REMOVED lines=8> */
.L_x_36:
[----:B------:R-:W-:Y:S05]  /*1400*/  BSYNC.RECONVERGENT B0 ;  /* 0x0000000000007941 */ /* 0x000fea0003800200 */
.L_x_35:
[----:B------:R-:W-:Y:S01]  /*1410*/  BAR.SYNC.DEFER_BLOCKING 0x0 ;  /* 0x0000000000007b1d */ /* 0x000fe20000010000 */
[----:B------:R-:W-:Y:S01]  /*1420*/  ISETP.NE.AND P0, PT, R0, RZ, PT ;  /* 0x000000ff0000720c */ /* 0x000fe20003f05270 */
[----:B------:R-:W-:-:S04]  /*1430*/  UIADD3 UR4, UPT, UPT, UR4, 0x1, URZ ;  /* 0x0000000104047890 */ /* 0x000fc8000fffe0ff */
[----:B------:R-:W5:Y:S08]  /*1440*/  LDCU UR5, c[0x0][0x398] ;  /* 0x00007300ff0577ac */ /* 0x000f700008000800 */
[----:B01234-:R-:W0:Y:S02]  /*1450*/  @!P0 LDS.64 R4, [R2] ;  /* 0x0000000002048984 */ /* 0x01fe240000000a00 */
[----:B0-----:R-:W-:-:S02]  /*1460*/  @!P0 FADD R3, R5, R4 ;  /* 0x0000000405038221 */ /* 0x001fc40000000000 */
[----:B------:R-:W0:Y:S03]  /*1470*/  @!P0 LDC.64 R4, c[0x0][0x380] ;  /* 0x0000e000ff048b82 */ /* 0x000e260000000a00 */
[----:B------:R-:W-:Y:S05]  /*1480*/  @!P0 STS [R2], R3 ;  /* 0x0000000302008388 */ /* 0x000fea0000000800 */
[----:B------:R-:W-:Y:S01]  /*1490*/  BAR.SYNC.DEFER_BLOCKING 0x0 ;  /* 0x0000000000007b1d */ /* 0x000fe20000010000 */
[C---:B0-----:R-:W-:Y:S01]  /*14a0*/  @!P0 IMAD.WIDE R4, R6.reuse, 0x4, R4 ;  /* 0x0000000406048825 */ /* 0x041fe200078e0204 */
[----:B------:R-:W-:-:S04]  /*14b0*/  IADD3 R6, PT, PT, R6, UR12, RZ ;  /* 0x0000000c06067c10 */ /* 0x000fc8000fffe0ff */
[----:B------:R-:W0:Y:S04]  /*14c0*/  @!P0 LDS R7, [R2] ;  /* 0x0000000002078984 */ /* 0x000e280000000800 */
[----:B0-----:R1:W-:Y:S01]  /*14d0*/  @!P0 STG.E desc[UR14][R4.64], R7 ;  /* 0x0000000704008986 */ /* 0x0013e2000c10190e */
[----:B-----5:R-:W-:-:S13]  /*14e0*/  ISETP.GE.AND P0, PT, R6, UR5, PT ;  /* 0x0000000506007c0c */ /* 0x020fda000bf06270 */
[----:B-1----:R-:W-:Y:S05]  /*14f0*/  @!P0 BRA `(.L_x_38) ;  /* 0xffffffec00048947 */ /* 0x002fea000383ffff */
[----:B------:R-:W-:Y:S05]  /*1500*/  EXIT ;  /* 0x000000000000794d */ /* 0x000fea0003800000 */
.L_x_39:
[----:B------:R-:W-:-:S00]  /*1510*/  BRA `(.L_x_39) ;  /* 0xfffffffc00fc7947 */ /* 0x000fc0000383ffff */
[----:B------:R-:W-:-:S00]  /*1520*/  NOP ;  /* 0x0000000000007918 */ /* 0x000fc00000000000 */
        /* <DEDUP_REMOVED lines=13> */
.L_x_40:


//--------------------- .nv.shared._Z13scalarProdGPUPfS_S_ii --------------------------
	.section	.nv.shared._Z13scalarProdGPUPfS_S_ii,"aw",@nobits
	.sectionflags	@""
	.align	4
.nv.shared._Z13scalarProdGPUPfS_S_ii:
	.zero		5120


//--------------------- .nv.shared.reserved.0     --------------------------
	.section	.nv.shared.reserved.0,"aw",@nobits
	.weak		__nv_reservedSMEM_offset_0_alias
	.size		__nv_reservedSMEM_offset_0_alias, 0, 64
	.other		__nv_reservedSMEM_offset_0_alias,@"STO_CUDA_RESERVED_SHARED STV_DEFAULT"
__nv_reservedSMEM_offset_0_alias:
	.zero		0
	.zero		64


//--------------------- .nv.constant0._Z13scalarProdGPUPfS_S_ii --------------------------
	.section	.nv.constant0._Z13scalarProdGPUPfS_S_ii,"a",@progbits
	.sectionflags	@""
	.align	4
.nv.constant0._Z13scalarProdGPUPfS_S_ii:
	.zero		928


//--------------------- SYMBOLS --------------------------

	.type		.nv.reservedSmem.offset0,@object
	.size		.nv.reservedSmem.offset0,0x4
	.type		.nv.reservedSmem.cap,@object
	.size		.nv.reservedSmem.cap,0x4
